.version 6.5
.target sm_30
.address_size 64

.global .u32 foo[4] = { 2,3,5,7 };
.global .u64 bar[4] = { generic(foo), generic(foo)+4, generic(foo)+8, generic(foo)+12 };

.visible .entry generic(
	.param .u64 input,
	.param .u64 output
)
{
	.reg .u64 	    in_addr;
    .reg .u64 	    out_addr;
    .reg .u32 	    temp32_1;
    .reg .u32 	    temp32_2;

    ld.param.u64 	out_addr, [output];

    mov.u32         temp32_1, 1;

    ld.global.u64   in_addr, [bar];
    ld.u32          temp32_2, [in_addr];
    mul.lo.u32      temp32_1, temp32_1, temp32_2;
    
    ld.global.u64   in_addr, [bar+8];
    ld.u32          temp32_2, [in_addr];
    mul.lo.u32      temp32_1, temp32_1, temp32_2;
    
    ld.global.u64   in_addr, [bar+16];
    ld.u32          temp32_2, [in_addr];
    mul.lo.u32      temp32_1, temp32_1, temp32_2;
    
    ld.global.u64   in_addr, [bar+24];
    ld.u32          temp32_2, [in_addr];
    mul.lo.u32      temp32_1, temp32_1, temp32_2;

    st.u32          [out_addr], temp32_1;
	ret;
}


// ===== COMPILED SASS (sm_100) =====

	.target	sm_100

	.elftype	@"ET_EXEC"


//--------------------- .note.nv.tkinfo           --------------------------
	.section	.note.nv.tkinfo,"",@"SHT_NOTE"
	.sectionflags	@"SHF_NOTE_NV_TKINFO"
	.tkinfo
        /*0018*/ 	.word	0x00000002
        /*0030*/ 	.string	""
        /*0030*/ 	.string	"ptxas"
        /*0030*/ 	.string	"Cuda compilation tools, release 13.0, V13.0.88"
        /*0030*/ 	.string	"Build cuda_13.0.r13.0/compiler.36424714_0"
        /*0030*/ 	.string	"-arch sm_100 "



//--------------------- .note.nv.cuinfo           --------------------------
	.section	.note.nv.cuinfo,"",@"SHT_NOTE"
	.sectionflags	@"SHF_NOTE_NV_CUINFO"
        /*0018*/ 	.short	0x0002
        /*001a*/ 	.short	0x001e
        /*001c*/ 	.short	0x0082
	.zero		2


//--------------------- .nv.info                  --------------------------
	.section	.nv.info,"",@"SHT_CUDA_INFO"
	.align	4


	//----- nvinfo : EIATTR_REGCOUNT
	.align		4
        /*0000*/ 	.byte	0x04, 0x2f
        /*0002*/ 	.short	(.L_3 - .L_2)
	.align		4
.L_2:
        /*0004*/ 	.word	index@(generic)
        /*0008*/ 	.word	0x00000012


	//----- nvinfo : EIATTR_FRAME_SIZE
	.align		4
.L_3:
        /*000c*/ 	.byte	0x04, 0x11
        /*000e*/ 	.short	(.L_5 - .L_4)
	.align		4
.L_4:
        /*0010*/ 	.word	index@(generic)
        /*0014*/ 	.word	0x00000000


	//----- nvinfo : EIATTR_MIN_STACK_SIZE
	.align		4
.L_5:
        /*0018*/ 	.byte	0x04, 0x12
        /*001a*/ 	.short	(.L_7 - .L_6)
	.align		4
.L_6:
        /*001c*/ 	.word	index@(generic)
        /*0020*/ 	.word	0x00000000
.L_7:


//--------------------- .nv.compat                --------------------------
	.section	.nv.compat,"",@"SHT_CUDA_COMPAT_INFO"
	.align	4
        /*0000*/ 	.byte	0x02, 0x09, 0x00, 0x00, 0x02, 0x02, 0x01, 0x00, 0x02, 0x05, 0x05, 0x00, 0x03, 0x07, 0x01, 0x01
        /*0010*/ 	.byte	0x02, 0x03, 0x00, 0x00, 0x02, 0x06, 0x01, 0x00, 0x04, 0x0b, 0x08, 0x00, 0x09, 0x00, 0x00, 0x00
        /*0020*/ 	.byte	0x00, 0x00, 0x00, 0x00


//--------------------- .nv.info.generic          --------------------------
	.section	.nv.info.generic,"",@"SHT_CUDA_INFO"
	.sectionflags	@""
	.align	4


	//----- nvinfo : EIATTR_CUDA_API_VERSION
	.align		4
        /*0000*/ 	.byte	0x04, 0x37
        /*0002*/ 	.short	(.L_9 - .L_8)
.L_8:
        /*0004*/ 	.word	0x00000082


	//----- nvinfo : EIATTR_KPARAM_INFO
	.align		4
.L_9:
        /*0008*/ 	.byte	0x04, 0x17
        /*000a*/ 	.short	(.L_11 - .L_10)
.L_10:
        /*000c*/ 	.word	0x00000000
        /*0010*/ 	.short	0x0001
        /*0012*/ 	.short	0x0008
        /*0014*/ 	.byte	0x00, 0xf0, 0x21, 0x00


	//----- nvinfo : EIATTR_KPARAM_INFO
	.align		4
.L_11:
        /*0018*/ 	.byte	0x04, 0x17
        /*001a*/ 	.short	(.L_13 - .L_12)
.L_12:
        /*001c*/ 	.word	0x00000000
        /*0020*/ 	.short	0x0000
        /*0022*/ 	.short	0x0000
        /*0024*/ 	.byte	0x00, 0xf0, 0x21, 0x00


	//----- nvinfo : EIATTR_SPARSE_MMA_MASK
	.align		4
.L_13:
        /*0028*/ 	.byte	0x03, 0x50
        /*002a*/ 	.short	0x0000


	//----- nvinfo : EIATTR_MAXREG_COUNT
	.align		4
        /*002c*/ 	.byte	0x03, 0x1b
        /*002e*/ 	.short	0x00ff


	//----- nvinfo : EIATTR_MERCURY_ISA_VERSION
	.align		4
        /*0030*/ 	.byte	0x03, 0x5f
        /*0032*/ 	.short	0x0101


	//----- nvinfo : EIATTR_VRC_CTA_INIT_COUNT
	.align		4
        /*0034*/ 	.byte	0x02, 0x4a
	.zero		1
	.zero		1


	//----- nvinfo : EIATTR_EXIT_INSTR_OFFSETS
	.align		4
        /*0038*/ 	.byte	0x04, 0x1c
        /*003a*/ 	.short	(.L_15 - .L_14)


	//   ....[0]....
.L_14:
        /*003c*/ 	.word	0x00000100


	//----- nvinfo : EIATTR_CBANK_PARAM_SIZE
	.align		4
.L_15:
        /*0040*/ 	.byte	0x03, 0x19
        /*0042*/ 	.short	0x0010


	//----- nvinfo : EIATTR_PARAM_CBANK
	.align		4
        /*0044*/ 	.byte	0x04, 0x0a
        /*0046*/ 	.short	(.L_17 - .L_16)
	.align		4
.L_16:
        /*0048*/ 	.word	index@(.nv.constant0.generic)
        /*004c*/ 	.short	0x0380
        /*004e*/ 	.short	0x0010


	//----- nvinfo : EIATTR_SW_WAR
	.align		4
.L_17:
        /*0050*/ 	.byte	0x04, 0x36
        /*0052*/ 	.short	(.L_19 - .L_18)
.L_18:
        /*0054*/ 	.word	0x00000008
.L_19:


//--------------------- .nv.callgraph             --------------------------
	.section	.nv.callgraph,"",@"SHT_CUDA_CALLGRAPH"
	.align	4
	.sectionentsize	8
	.align		4
        /*0000*/ 	.word	0x00000000
	.align		4
        /*0004*/ 	.word	0xffffffff
	.align		4
        /*0008*/ 	.word	0x00000000
	.align		4
        /*000c*/ 	.word	0xfffffffe
	.align		4
        /*0010*/ 	.word	0x00000000
	.align		4
        /*0014*/ 	.word	0xfffffffd
	.align		4
        /*0018*/ 	.word	0x00000000
	.align		4
        /*001c*/ 	.word	0xfffffffc


//--------------------- .nv.constant4             --------------------------
	.section	.nv.constant4,"a",@progbits
	.align	8
	.align		8
.nv.constant4:
        /*0000*/ 	.dword	foo
	.align		8
        /*0008*/ 	.dword	bar


//--------------------- .text.generic             --------------------------
	.section	.text.generic,"ax",@progbits
	.align	128
        .global         generic
        .type           generic,@function
        .size           generic,(.L_x_1 - generic)
        .other          generic,@"STO_CUDA_ENTRY STV_DEFAULT"
generic:
.text.generic:
[----:B------:R-:W-:Y:S08]  /*0000*/  LDC R1, c[0x0][0x37c] ;  /* 0x0000df00ff017b82 */ /* 0x000ff00000000800 */
[----:B------:R-:W0:Y:S01]  /*0010*/  LDC.64 R2, c[0x4][0x8] ;  /* 0x01000200ff027b82 */ /* 0x000e220000000a00 */
[----:B------:R-:W0:Y:S02]  /*0020*/  LDCU.64 UR4, c[0x0][0x358] ;  /* 0x00006b00ff0477ac */ /* 0x000e240008000a00 */
[----:B0-----:R-:W2:Y:S04]  /*0030*/  LDG.E.64 R4, desc[UR4][R2.64] ;  /* 0x0000000402047981 */ /* 0x001ea8000c1e1b00 */
[----:B------:R-:W3:Y:S04]  /*0040*/  LDG.E.64 R6, desc[UR4][R2.64+0x8] ;  /* 0x0000080402067981 */ /* 0x000ee8000c1e1b00 */
[----:B------:R-:W4:Y:S04]  /*0050*/  LDG.E.64 R8, desc[UR4][R2.64+0x10] ;  /* 0x0000100402087981 */ /* 0x000f28000c1e1b00 */
[----:B------:R-:W5:Y:S04]  /*0060*/  LDG.E.64 R10, desc[UR4][R2.64+0x18] ;  /* 0x00001804020a7981 */ /* 0x000f68000c1e1b00 */
[----:B--2---:R-:W2:Y:S04]  /*0070*/  LD.E R4, desc[UR4][R4.64] ;  /* 0x0000000404047980 */ /* 0x004ea8000c101900 */
[----:B---3--:R-:W2:Y:S04]  /*0080*/  LD.E R7, desc[UR4][R6.64] ;  /* 0x0000000406077980 */ /* 0x008ea8000c101900 */
[----:B----4-:R-:W3:Y:S04]  /*0090*/  LD.E R9, desc[UR4][R8.64] ;  /* 0x0000000408097980 */ /* 0x010ee8000c101900 */
[----:B-----5:R-:W4:Y:S01]  /*00a0*/  LD.E R11, desc[UR4][R10.64] ;  /* 0x000000040a0b7980 */ /* 0x020f22000c101900 */
[----:B------:R-:W0:Y:S01]  /*00b0*/  LDC.64 R12, c[0x0][0x388] ;  /* 0x0000e200ff0c7b82 */ /* 0x000e220000000a00 */
[----:B--2---:R-:W-:-:S04]  /*00c0*/  IMAD R0, R4, R7, RZ ;  /* 0x0000000704007224 */ /* 0x004fc800078e02ff */
[----:B---3--:R-:W-:-:S04]  /*00d0*/  IMAD R0, R0, R9, RZ ;  /* 0x0000000900007224 */ /* 0x008fc800078e02ff */
[----:B----4-:R-:W-:-:S05]  /*00e0*/  IMAD R15, R0, R11, RZ ;  /* 0x0000000b000f7224 */ /* 0x010fca00078e02ff */
[----:B0-----:R-:W-:Y:S01]  /*00f0*/  ST.E desc[UR4][R12.64], R15 ;  /* 0x0000000f0c007985 */ /* 0x001fe2000c101904 */
[----:B------:R-:W-:Y:S05]  /*0100*/  EXIT ;  /* 0x000000000000794d */ /* 0x000fea0003800000 */
.L_x_0:
[----:B------:R-:W-:-:S00]  /*0110*/  BRA `(.L_x_0) ;  /* 0xfffffffc00fc7947 */ /* 0x000fc0000383ffff */
[----:B------:R-:W-:-:S00]  /*0120*/  NOP ;  /* 0x0000000000007918 */ /* 0x000fc00000000000 */
        /* <DEDUP_REMOVED lines=13> */
.L_x_1:


//--------------------- .nv.global.init           --------------------------
	.section	.nv.global.init,"aw",@progbits
	.align	8
	.align		8
.nv.global.init:
	.type		bar,@object
	.size		bar,(foo - bar)
bar:
        /*0000*/ 	.dword	fun@R_CUDA_G64(foo)
	.align		8
        /*0008*/ 	.dword	fun@R_CUDA_G64((foo + 0x4))
	.align		8
        /*0010*/ 	.dword	fun@R_CUDA_G64((foo + 0x8))
	.align		8
        /*0018*/ 	.dword	fun@R_CUDA_G64((foo + 0xc))
	.type		foo,@object
	.size		foo,(.L_0 - foo)
foo:
        /*0020*/ 	.byte	0x02, 0x00, 0x00, 0x00, 0x03, 0x00, 0x00, 0x00, 0x05, 0x00, 0x00, 0x00, 0x07, 0x00, 0x00, 0x00
.L_0:


//--------------------- .nv.shared.reserved.0     --------------------------
	.section	.nv.shared.reserved.0,"aw",@nobits
	.weak		__nv_reservedSMEM_offset_0_alias
	.size		__nv_reservedSMEM_offset_0_alias, 0, 64
	.other		__nv_reservedSMEM_offset_0_alias,@"STO_CUDA_RESERVED_SHARED STV_DEFAULT"
__nv_reservedSMEM_offset_0_alias:
	.zero		0
	.zero		64


//--------------------- .nv.constant0.generic     --------------------------
	.section	.nv.constant0.generic,"a",@progbits
	.sectionflags	@""
	.align	4
.nv.constant0.generic:
	.zero		912


//--------------------- SYMBOLS --------------------------

	.type		.nv.reservedSmem.offset0,@object
	.size		.nv.reservedSmem.offset0,0x4
